//
// Generated by NVIDIA NVVM Compiler
//
// Compiler Build ID: CL-36424714
// Cuda compilation tools, release 13.0, V13.0.88
// Based on NVVM 20.0.0
//

.version 9.0
.target sm_100
.address_size 64

	// .globl	_Z7reduce2PiS_
.extern .shared .align 16 .b8 sdata[];

.visible .entry _Z7reduce2PiS_(
	.param .u64 .ptr .align 1 _Z7reduce2PiS__param_0,
	.param .u64 .ptr .align 1 _Z7reduce2PiS__param_1
)
{
	.reg .pred 	%p<5>;
	.reg .b32 	%r<24>;
	.reg .b64 	%rd<9>;

	ld.param.u64 	%rd2, [_Z7reduce2PiS__param_0];
	ld.param.u64 	%rd1, [_Z7reduce2PiS__param_1];
	cvta.to.global.u64 	%rd3, %rd2;
	mov.u32 	%r1, %tid.x;
	mov.u32 	%r2, %ctaid.x;
	mov.u32 	%r3, %ntid.x;
	mad.lo.s32 	%r7, %r2, %r3, %r1;
	mul.wide.u32 	%rd4, %r7, 4;
	add.s64 	%rd5, %rd3, %rd4;
	ld.global.u32 	%r8, [%rd5];
	shl.b32 	%r9, %r1, 2;
	mov.u32 	%r10, sdata;
	add.s32 	%r11, %r10, %r9;
	st.shared.u32 	[%r11], %r8;
	bar.sync 	0;
	setp.lt.u32 	%p1, %r3, 2;
	@%p1 bra 	$L__BB0_5;
	mov.b32 	%r23, 1;
$L__BB0_2:
	shl.b32 	%r5, %r23, 1;
	mul.lo.s32 	%r6, %r5, %r1;
	setp.ge.u32 	%p2, %r6, %r3;
	@%p2 bra 	$L__BB0_4;
	add.s32 	%r13, %r6, %r23;
	shl.b32 	%r14, %r13, 2;
	add.s32 	%r16, %r10, %r14;
	ld.shared.u32 	%r17, [%r16];
	shl.b32 	%r18, %r6, 2;
	add.s32 	%r19, %r10, %r18;
	ld.shared.u32 	%r20, [%r19];
	add.s32 	%r21, %r20, %r17;
	st.shared.u32 	[%r19], %r21;
$L__BB0_4:
	bar.sync 	0;
	setp.lt.u32 	%p3, %r5, %r3;
	mov.u32 	%r23, %r5;
	@%p3 bra 	$L__BB0_2;
$L__BB0_5:
	setp.ne.s32 	%p4, %r1, 0;
	@%p4 bra 	$L__BB0_7;
	ld.shared.u32 	%r22, [sdata];
	cvta.to.global.u64 	%rd6, %rd1;
	mul.wide.u32 	%rd7, %r2, 4;
	add.s64 	%rd8, %rd6, %rd7;
	st.global.u32 	[%rd8], %r22;
$L__BB0_7:
	ret;

}


// ===== COMPILED SASS (sm_100) =====

	.target	sm_100

	.elftype	@"ET_EXEC"


//--------------------- .note.nv.tkinfo           --------------------------
	.section	.note.nv.tkinfo,"",@"SHT_NOTE"
	.sectionflags	@"SHF_NOTE_NV_TKINFO"
	.tkinfo
        /*0018*/ 	.word	0x00000002
        /*0030*/ 	.string	""
        /*0030*/ 	.string	"ptxas"
        /*0030*/ 	.string	"Cuda compilation tools, release 13.0, V13.0.88"
        /*0030*/ 	.string	"Build cuda_13.0.r13.0/compiler.36424714_0"
        /*0030*/ 	.string	"-arch sm_100 -m 64 "



//--------------------- .note.nv.cuinfo           --------------------------
	.section	.note.nv.cuinfo,"",@"SHT_NOTE"
	.sectionflags	@"SHF_NOTE_NV_CUINFO"
        /*0018*/ 	.short	0x0002
        /*001a*/ 	.short	0x0064
        /*001c*/ 	.short	0x0082
	.zero		2


//--------------------- .nv.info                  --------------------------
	.section	.nv.info,"",@"SHT_CUDA_INFO"
	.align	4


	//----- nvinfo : EIATTR_REGCOUNT
	.align		4
        /*0000*/ 	.byte	0x04, 0x2f
        /*0002*/ 	.short	(.L_1 - .L_0)
	.align		4
.L_0:
        /*0004*/ 	.word	index@(_Z7reduce2PiS_)
        /*0008*/ 	.word	0x0000000a


	//----- nvinfo : EIATTR_FRAME_SIZE
	.align		4
.L_1:
        /*000c*/ 	.byte	0x04, 0x11
        /*000e*/ 	.short	(.L_3 - .L_2)
	.align		4
.L_2:
        /*0010*/ 	.word	index@(_Z7reduce2PiS_)
        /*0014*/ 	.word	0x00000000


	//----- nvinfo : EIATTR_MIN_STACK_SIZE
	.align		4
.L_3:
        /*0018*/ 	.byte	0x04, 0x12
        /*001a*/ 	.short	(.L_5 - .L_4)
	.align		4
.L_4:
        /*001c*/ 	.word	index@(_Z7reduce2PiS_)
        /*0020*/ 	.word	0x00000000
.L_5:


//--------------------- .nv.compat                --------------------------
	.section	.nv.compat,"",@"SHT_CUDA_COMPAT_INFO"
	.align	4
        /*0000*/ 	.byte	0x02, 0x09, 0x00, 0x00, 0x02, 0x02, 0x01, 0x00, 0x02, 0x05, 0x05, 0x00, 0x03, 0x07, 0x01, 0x01
        /*0010*/ 	.byte	0x02, 0x03, 0x00, 0x00, 0x02, 0x06, 0x01, 0x00, 0x04, 0x0b, 0x08, 0x00, 0x09, 0x00, 0x00, 0x00
        /*0020*/ 	.byte	0x00, 0x00, 0x00, 0x00


//--------------------- .nv.info._Z7reduce2PiS_   --------------------------
	.section	.nv.info._Z7reduce2PiS_,"",@"SHT_CUDA_INFO"
	.sectionflags	@""
	.align	4


	//----- nvinfo : EIATTR_CUDA_API_VERSION
	.align		4
        /*0000*/ 	.byte	0x04, 0x37
        /*0002*/ 	.short	(.L_7 - .L_6)
.L_6:
        /*0004*/ 	.word	0x00000082


	//----- nvinfo : EIATTR_KPARAM_INFO
	.align		4
.L_7:
        /*0008*/ 	.byte	0x04, 0x17
        /*000a*/ 	.short	(.L_9 - .L_8)
.L_8:
        /*000c*/ 	.word	0x00000000
        /*0010*/ 	.short	0x0001
        /*0012*/ 	.short	0x0008
        /*0014*/ 	.byte	0x00, 0xf5, 0x21, 0x00


	//----- nvinfo : EIATTR_KPARAM_INFO
	.align		4
.L_9:
        /*0018*/ 	.byte	0x04, 0x17
        /*001a*/ 	.short	(.L_11 - .L_10)
.L_10:
        /*001c*/ 	.word	0x00000000
        /*0020*/ 	.short	0x0000
        /*0022*/ 	.short	0x0000
        /*0024*/ 	.byte	0x00, 0xf5, 0x21, 0x00


	//----- nvinfo : EIATTR_SPARSE_MMA_MASK
	.align		4
.L_11:
        /*0028*/ 	.byte	0x03, 0x50
        /*002a*/ 	.short	0x0000


	//----- nvinfo : EIATTR_MAXREG_COUNT
	.align		4
        /*002c*/ 	.byte	0x03, 0x1b
        /*002e*/ 	.short	0x00ff


	//----- nvinfo : EIATTR_NUM_BARRIERS
	.align		4
        /*0030*/ 	.byte	0x02, 0x4c
        /*0032*/ 	.byte	0x01
	.zero		1


	//----- nvinfo : EIATTR_MERCURY_ISA_VERSION
	.align		4
        /*0034*/ 	.byte	0x03, 0x5f
        /*0036*/ 	.short	0x0101


	//----- nvinfo : EIATTR_VRC_CTA_INIT_COUNT
	.align		4
        /*0038*/ 	.byte	0x02, 0x4a
	.zero		1
	.zero		1


	//----- nvinfo : EIATTR_EXIT_INSTR_OFFSETS
	.align		4
        /*003c*/ 	.byte	0x04, 0x1c
        /*003e*/ 	.short	(.L_13 - .L_12)


	//   ....[0]....
.L_12:
        /*0040*/ 	.word	0x00000210


	//   ....[1]....
        /*0044*/ 	.word	0x00000290


	//----- nvinfo : EIATTR_CBANK_PARAM_SIZE
	.align		4
.L_13:
        /*0048*/ 	.byte	0x03, 0x19
        /*004a*/ 	.short	0x0010


	//----- nvinfo : EIATTR_PARAM_CBANK
	.align		4
        /*004c*/ 	.byte	0x04, 0x0a
        /*004e*/ 	.short	(.L_15 - .L_14)
	.align		4
.L_14:
        /*0050*/ 	.word	index@(.nv.constant0._Z7reduce2PiS_)
        /*0054*/ 	.short	0x0380
        /*0056*/ 	.short	0x0010


	//----- nvinfo : EIATTR_SW_WAR
	.align		4
.L_15:
        /*0058*/ 	.byte	0x04, 0x36
        /*005a*/ 	.short	(.L_17 - .L_16)
.L_16:
        /*005c*/ 	.word	0x00000008
.L_17:


//--------------------- .nv.callgraph             --------------------------
	.section	.nv.callgraph,"",@"SHT_CUDA_CALLGRAPH"
	.align	4
	.sectionentsize	8
	.align		4
        /*0000*/ 	.word	0x00000000
	.align		4
        /*0004*/ 	.word	0xffffffff
	.align		4
        /*0008*/ 	.word	0x00000000
	.align		4
        /*000c*/ 	.word	0xfffffffe
	.align		4
        /*0010*/ 	.word	0x00000000
	.align		4
        /*0014*/ 	.word	0xfffffffd
	.align		4
        /*0018*/ 	.word	0x00000000
	.align		4
        /*001c*/ 	.word	0xfffffffc


//--------------------- .text._Z7reduce2PiS_      --------------------------
	.section	.text._Z7reduce2PiS_,"ax",@progbits
	.align	128
        .global         _Z7reduce2PiS_
        .type           _Z7reduce2PiS_,@function
        .size           _Z7reduce2PiS_,(.L_x_3 - _Z7reduce2PiS_)
        .other          _Z7reduce2PiS_,@"STO_CUDA_ENTRY STV_DEFAULT"
_Z7reduce2PiS_:
.text._Z7reduce2PiS_:
[----:B------:R-:W-:Y:S01]  /*0000*/  LDC R1, c[0x0][0x37c] ;  /* 0x0000df00ff017b82 */ /* 0x000fe20000000800 */
[----:B------:R-:W0:Y:S07]  /*0010*/  S2R R4, SR_TID.X ;  /* 0x0000000000047919 */ /* 0x000e2e0000002100 */
[----:B------:R-:W1:Y:S01]  /*0020*/  LDC.64 R2, c[0x0][0x380] ;  /* 0x0000e000ff027b82 */ /* 0x000e620000000a00 */
[----:B------:R-:W0:Y:S01]  /*0030*/  LDCU UR7, c[0x0][0x360] ;  /* 0x00006c00ff0777ac */ /* 0x000e220008000800 */
[----:B------:R-:W0:Y:S01]  /*0040*/  S2R R7, SR_CTAID.X ;  /* 0x0000000000077919 */ /* 0x000e220000002500 */
[----:B------:R-:W2:Y:S01]  /*0050*/  LDCU.64 UR8, c[0x0][0x358] ;  /* 0x00006b00ff0877ac */ /* 0x000ea20008000a00 */
[----:B0-----:R-:W-:-:S04]  /*0060*/  IMAD R5, R7, UR7, R4 ;  /* 0x0000000707057c24 */ /* 0x001fc8000f8e0204 */
[----:B-1----:R-:W-:-:S06]  /*0070*/  IMAD.WIDE.U32 R2, R5, 0x4, R2 ;  /* 0x0000000405027825 */ /* 0x002fcc00078e0002 */
[----:B--2---:R-:W2:Y:S01]  /*0080*/  LDG.E R2, desc[UR8][R2.64] ;  /* 0x0000000802027981 */ /* 0x004ea2000c1e1900 */
[----:B------:R-:W0:Y:S01]  /*0090*/  S2UR UR5, SR_CgaCtaId ;  /* 0x00000000000579c3 */ /* 0x000e220000008800 */
[----:B------:R-:W-:Y:S01]  /*00a0*/  UMOV UR4, 0x400 ;  /* 0x0000040000047882 */ /* 0x000fe20000000000 */
[----:B------:R-:W-:Y:S01]  /*00b0*/  UISETP.GE.U32.AND UP0, UPT, UR7, 0x2, UPT ;  /* 0x000000020700788c */ /* 0x000fe2000bf06070 */
[----:B------:R-:W-:Y:S01]  /*00c0*/  ISETP.NE.AND P1, PT, R4, RZ, PT ;  /* 0x000000ff0400720c */ /* 0x000fe20003f25270 */
[----:B0-----:R-:W-:-:S06]  /*00d0*/  ULEA UR4, UR5, UR4, 0x18 ;  /* 0x0000000405047291 */ /* 0x001fcc000f8ec0ff */
[----:B------:R-:W-:-:S05]  /*00e0*/  LEA R5, R4, UR4, 0x2 ;  /* 0x0000000404057c11 */ /* 0x000fca000f8e10ff */
[----:B--2---:R0:W-:Y:S01]  /*00f0*/  STS [R5], R2 ;  /* 0x0000000205007388 */ /* 0x0041e20000000800 */
[----:B------:R-:W-:Y:S06]  /*0100*/  BAR.SYNC.DEFER_BLOCKING 0x0 ;  /* 0x0000000000007b1d */ /* 0x000fec0000010000 */
[----:B------:R-:W-:Y:S05]  /*0110*/  BRA.U !UP0, `(.L_x_0) ;  /* 0x00000001083c7547 */ /* 0x000fea000b800000 */
[----:B------:R-:W-:-:S05]  /*0120*/  UMOV UR5, 0x1 ;  /* 0x0000000100057882 */ /* 0x000fca0000000000 */
.L_x_1:
[----:B------:R-:W-:-:S04]  /*0130*/  USHF.L.U32 UR6, UR5, 0x1, URZ ;  /* 0x0000000105067899 */ /* 0x000fc800080006ff */
[----:B------:R-:W-:Y:S02]  /*0140*/  UISETP.GE.U32.AND UP0, UPT, UR6, UR7, UPT ;  /* 0x000000070600728c */ /* 0x000fe4000bf06070 */
[----:B01----:R-:W-:-:S05]  /*0150*/  IMAD R2, R4, UR6, RZ ;  /* 0x0000000604027c24 */ /* 0x003fca000f8e02ff */
[----:B------:R-:W-:-:S13]  /*0160*/  ISETP.GE.U32.AND P0, PT, R2, UR7, PT ;  /* 0x0000000702007c0c */ /* 0x000fda000bf06070 */
[C---:B------:R-:W-:Y:S01]  /*0170*/  @!P0 VIADD R0, R2.reuse, UR5 ;  /* 0x0000000502008c36 */ /* 0x040fe20008000000 */
[----:B------:R-:W-:Y:S01]  /*0180*/  @!P0 LEA R2, R2, UR4, 0x2 ;  /* 0x0000000402028c11 */ /* 0x000fe2000f8e10ff */
[----:B------:R-:W-:-:S03]  /*0190*/  UMOV UR5, UR6 ;  /* 0x0000000600057c82 */ /* 0x000fc60008000000 */
[----:B------:R-:W-:Y:S01]  /*01a0*/  @!P0 LEA R0, R0, UR4, 0x2 ;  /* 0x0000000400008c11 */ /* 0x000fe2000f8e10ff */
[----:B------:R-:W-:Y:S05]  /*01b0*/  @!P0 LDS R3, [R2] ;  /* 0x0000000002038984 */ /* 0x000fea0000000800 */
[----:B------:R-:W0:Y:S02]  /*01c0*/  @!P0 LDS R0, [R0] ;  /* 0x0000000000008984 */ /* 0x000e240000000800 */
[----:B0-----:R-:W-:-:S05]  /*01d0*/  @!P0 IADD3 R3, PT, PT, R0, R3, RZ ;  /* 0x0000000300038210 */ /* 0x001fca0007ffe0ff */
[----:B------:R1:W-:Y:S01]  /*01e0*/  @!P0 STS [R2], R3 ;  /* 0x0000000302008388 */ /* 0x0003e20000000800 */
[----:B------:R-:W-:Y:S06]  /*01f0*/  BAR.SYNC.DEFER_BLOCKING 0x0 ;  /* 0x0000000000007b1d */ /* 0x000fec0000010000 */
[----:B------:R-:W-:Y:S05]  /*0200*/  BRA.U !UP0, `(.L_x_1) ;  /* 0xfffffffd08c87547 */ /* 0x000fea000b83ffff */
.L_x_0:
[----:B------:R-:W-:Y:S05]  /*0210*/  @P1 EXIT ;  /* 0x000000000000194d */ /* 0x000fea0003800000 */
[----:B------:R-:W2:Y:S01]  /*0220*/  S2UR UR5, SR_CgaCtaId ;  /* 0x00000000000579c3 */ /* 0x000ea20000008800 */
[----:B------:R-:W-:-:S07]  /*0230*/  UMOV UR4, 0x400 ;  /* 0x0000040000047882 */ /* 0x000fce0000000000 */
[----:B01----:R-:W0:Y:S01]  /*0240*/  LDC.64 R2, c[0x0][0x388] ;  /* 0x0000e200ff027b82 */ /* 0x003e220000000a00 */
[----:B--2---:R-:W-:Y:S01]  /*0250*/  ULEA UR4, UR5, UR4, 0x18 ;  /* 0x0000000405047291 */ /* 0x004fe2000f8ec0ff */
[----:B0-----:R-:W-:-:S08]  /*0260*/  IMAD.WIDE.U32 R2, R7, 0x4, R2 ;  /* 0x0000000407027825 */ /* 0x001fd000078e0002 */
[----:B------:R-:W0:Y:S04]  /*0270*/  LDS R5, [UR4] ;  /* 0x00000004ff057984 */ /* 0x000e280008000800 */
[----:B0-----:R-:W-:Y:S01]  /*0280*/  STG.E desc[UR8][R2.64], R5 ;  /* 0x0000000502007986 */ /* 0x001fe2000c101908 */
[----:B------:R-:W-:Y:S05]  /*0290*/  EXIT ;  /* 0x000000000000794d */ /* 0x000fea0003800000 */
.L_x_2:
[----:B------:R-:W-:-:S00]  /*02a0*/  BRA `(.L_x_2) ;  /* 0xfffffffc00fc7947 */ /* 0x000fc0000383ffff */
[----:B------:R-:W-:-:S00]  /*02b0*/  NOP ;  /* 0x0000000000007918 */ /* 0x000fc00000000000 */
        /* <DEDUP_REMOVED lines=12> */
.L_x_3:


//--------------------- .nv.shared._Z7reduce2PiS_ --------------------------
	.section	.nv.shared._Z7reduce2PiS_,"aw",@nobits
	.sectionflags	@""
	.align	16
	.zero		1024


//--------------------- .nv.shared.reserved.0     --------------------------
	.section	.nv.shared.reserved.0,"aw",@nobits
	.weak		__nv_reservedSMEM_offset_0_alias
	.size		__nv_reservedSMEM_offset_0_alias, 0, 64
	.other		__nv_reservedSMEM_offset_0_alias,@"STO_CUDA_RESERVED_SHARED STV_DEFAULT"
__nv_reservedSMEM_offset_0_alias:
	.zero		0
	.zero		64


//--------------------- .nv.constant0._Z7reduce2PiS_ --------------------------
	.section	.nv.constant0._Z7reduce2PiS_,"a",@progbits
	.sectionflags	@""
	.align	4
.nv.constant0._Z7reduce2PiS_:
	.zero		912


//--------------------- SYMBOLS --------------------------

	.type		.nv.reservedSmem.offset0,@object
	.size		.nv.reservedSmem.offset0,0x4
	.type		.nv.reservedSmem.cap,@object
	.size		.nv.reservedSmem.cap,0x4
